	.headerflags	@"EF_CUDA_TEXMODE_UNIFIED EF_CUDA_64BIT_ADDRESS EF_CUDA_ACCELERATORS EF_CUDA_SM90 EF_CUDA_VIRTUAL_SM(EF_CUDA_SM90)"
	.elftype	@"ET_EXEC"


//--------------------- .nv.info                  --------------------------
	.section	.nv.info,"",@"SHT_CUDA_INFO"
	.align	4


	//----- nvinfo : EIATTR_REGCOUNT
	.align		4
        /*0000*/ 	.byte	0x04, 0x2f
        /*0002*/ 	.short	(.L_1 - .L_0)
	.align		4
.L_0:
        /*0004*/ 	.word	index@(triton_poi_fused_convolution_27)
        /*0008*/ 	.word	0x00000012


	//----- nvinfo : EIATTR_MIN_STACK_SIZE
	.align		4
.L_1:
        /*000c*/ 	.byte	0x04, 0x12
        /*000e*/ 	.short	(.L_3 - .L_2)
	.align		4
.L_2:
        /*0010*/ 	.word	index@(triton_poi_fused_convolution_27)
        /*0014*/ 	.word	0x00000000


	//----- nvinfo : EIATTR_FRAME_SIZE
	.align		4
.L_3:
        /*0018*/ 	.byte	0x04, 0x11
        /*001a*/ 	.short	(.L_5 - .L_4)
	.align		4
.L_4:
        /*001c*/ 	.word	index@(triton_poi_fused_convolution_27)
        /*0020*/ 	.word	0x00000000


	//----- nvinfo : EIATTR_MIN_STACK_SIZE
	.align		4
.L_5:
        /*0024*/ 	.byte	0x04, 0x12
        /*0026*/ 	.short	(.L_7 - .L_6)
	.align		4
.L_6:
        /*0028*/ 	.word	index@(triton_poi_fused_convolution_27)
        /*002c*/ 	.word	0x00000000
.L_7:


//--------------------- .nv.info.triton_poi_fused_convolution_27 --------------------------
	.section	.nv.info.triton_poi_fused_convolution_27,"",@"SHT_CUDA_INFO"
	.sectionflags	@""
	.align	4


	//----- nvinfo : EIATTR_CUDA_API_VERSION
	.align		4
        /*0000*/ 	.byte	0x04, 0x37
        /*0002*/ 	.short	(.L_9 - .L_8)
.L_8:
        /*0004*/ 	.word	0x0000007c


	//----- nvinfo : EIATTR_KPARAM_INFO
	.align		4
.L_9:
        /*0008*/ 	.byte	0x04, 0x17
        /*000a*/ 	.short	(.L_11 - .L_10)
.L_10:
        /*000c*/ 	.word	0x00000000
        /*0010*/ 	.short	0x0002
        /*0012*/ 	.short	0x0010
        /*0014*/ 	.byte	0x00, 0xf0, 0x11, 0x00


	//----- nvinfo : EIATTR_KPARAM_INFO
	.align		4
.L_11:
        /*0018*/ 	.byte	0x04, 0x17
        /*001a*/ 	.short	(.L_13 - .L_12)
.L_12:
        /*001c*/ 	.word	0x00000000
        /*0020*/ 	.short	0x0001
        /*0022*/ 	.short	0x0008
        /*0024*/ 	.byte	0x00, 0xf4, 0x21, 0x00


	//----- nvinfo : EIATTR_KPARAM_INFO
	.align		4
.L_13:
        /*0028*/ 	.byte	0x04, 0x17
        /*002a*/ 	.short	(.L_15 - .L_14)
.L_14:
        /*002c*/ 	.word	0x00000000
        /*0030*/ 	.short	0x0000
        /*0032*/ 	.short	0x0000
        /*0034*/ 	.byte	0x00, 0xf4, 0x21, 0x00


	//----- nvinfo : EIATTR_SPARSE_MMA_MASK
	.align		4
.L_15:
        /*0038*/ 	.byte	0x03, 0x50
        /*003a*/ 	.short	0x0000


	//----- nvinfo : EIATTR_MAXREG_COUNT
	.align		4
        /*003c*/ 	.byte	0x03, 0x1b
        /*003e*/ 	.short	0x00ff


	//----- nvinfo : EIATTR_EXIT_INSTR_OFFSETS
	.align		4
        /*0040*/ 	.byte	0x04, 0x1c
        /*0042*/ 	.short	(.L_17 - .L_16)


	//   ....[0]....
.L_16:
        /*0044*/ 	.word	0x00000260


	//----- nvinfo : EIATTR_REQNTID
	.align		4
.L_17:
        /*0048*/ 	.byte	0x04, 0x10
        /*004a*/ 	.short	(.L_19 - .L_18)
.L_18:
        /*004c*/ 	.word	0x00000080
        /*0050*/ 	.word	0x00000001
        /*0054*/ 	.word	0x00000001


	//----- nvinfo : EIATTR_CBANK_PARAM_SIZE
	.align		4
.L_19:
        /*0058*/ 	.byte	0x03, 0x19
        /*005a*/ 	.short	0x0014


	//----- nvinfo : EIATTR_PARAM_CBANK
	.align		4
        /*005c*/ 	.byte	0x04, 0x0a
        /*005e*/ 	.short	(.L_21 - .L_20)
	.align		4
.L_20:
        /*0060*/ 	.word	index@(.nv.constant0.triton_poi_fused_convolution_27)
        /*0064*/ 	.short	0x0210
        /*0066*/ 	.short	0x0014


	//----- nvinfo : EIATTR_SW_WAR
	.align		4
.L_21:
        /*0068*/ 	.byte	0x04, 0x36
        /*006a*/ 	.short	(.L_23 - .L_22)
.L_22:
        /*006c*/ 	.word	0x00000008
.L_23:


//--------------------- .nv.callgraph             --------------------------
	.section	.nv.callgraph,"",@"SHT_CUDA_CALLGRAPH"
	.align	4
	.sectionentsize	8
	.align		4
        /*0000*/ 	.word	0x00000000
	.align		4
        /*0004*/ 	.word	0xffffffff
	.align		4
        /*0008*/ 	.word	0x00000000
	.align		4
        /*000c*/ 	.word	0xfffffffe
	.align		4
        /*0010*/ 	.word	0x00000000
	.align		4
        /*0014*/ 	.word	0xfffffffd
	.align		4
        /*0018*/ 	.word	0x00000000
	.align		4
        /*001c*/ 	.word	0xfffffffc


//--------------------- .text.triton_poi_fused_convolution_27 --------------------------
	.section	.text.triton_poi_fused_convolution_27,"ax",@progbits
	.align	128
        .global         triton_poi_fused_convolution_27
        .type           triton_poi_fused_convolution_27,@function
        .size           triton_poi_fused_convolution_27,(.L_x_1 - triton_poi_fused_convolution_27)
        .other          triton_poi_fused_convolution_27,@"STO_CUDA_ENTRY STV_DEFAULT"
triton_poi_fused_convolution_27:
.text.triton_poi_fused_convolution_27:
[----:B------:R-:W-:Y:S01]  /*0000*/  LDC R1, c[0x0][0x28] ;  /* 0x00000a00ff017b82 */ /* 0x000fe20000000800 */
[----:B------:R-:W1:Y:S07]  /*0010*/  S2R R0, SR_TID.X ;  /* 0x0000000000007919 */ /* 0x000e6e0000002100 */
[----:B------:R-:W2:Y:S01]  /*0020*/  LDC.64 R2, c[0x0][0x218] ;  /* 0x00008600ff027b82 */ /* 0x000ea20000000a00 */
[----:B------:R-:W-:Y:S01]  /*0030*/  ULDC.64 UR4, c[0x0][0x208] ;  /* 0x0000820000047ab9 */ /* 0x000fe20000000a00 */
[----:B------:R-:W3:Y:S06]  /*0040*/  S2R R5, SR_CTAID.X ;  /* 0x0000000000057919 */ /* 0x000eec0000002500 */
[----:B------:R-:W4:Y:S01]  /*0050*/  LDC.64 R8, c[0x0][0x210] ;  /* 0x00008400ff087b82 */ /* 0x000f220000000a00 */
[----:B-1----:R-:W-:-:S02]  /*0060*/  SHF.L.U32 R0, R0, 0x2, RZ ;  /* 0x0000000200007819 */ /* 0x002fc400000006ff */
[----:B---3--:R-:W-:Y:S02]  /*0070*/  SHF.R.S32.HI R4, RZ, 0x15, R5 ;  /* 0x00000015ff047819 */ /* 0x008fe40000011405 */
[----:B------:R-:W-:Y:S02]  /*0080*/  LOP3.LUT R0, R0, 0x1fc, RZ, 0xc0, !PT ;  /* 0x000001fc00007812 */ /* 0x000fe400078ec0ff */
[----:B------:R-:W-:Y:S02]  /*0090*/  SGXT R4, R4, 0x1 ;  /* 0x000000010404781a */ /* 0x000fe40000000200 */
[----:B------:R-:W-:-:S04]  /*00a0*/  LEA R5, R5, R0, 0xa ;  /* 0x0000000005057211 */ /* 0x000fc800078e50ff */
[----:B------:R-:W-:Y:S01]  /*00b0*/  LEA.HI R4, R4, R5, RZ, 0x8 ;  /* 0x0000000504047211 */ /* 0x000fe200078f40ff */
[----:B----4-:R-:W-:-:S04]  /*00c0*/  IMAD.WIDE R8, R5, 0x4, R8 ;  /* 0x0000000405087825 */ /* 0x010fc800078e0208 */
[----:B------:R-:W-:Y:S01]  /*00d0*/  VIADD R0, R4, 0x200 ;  /* 0x0000020004007836 */ /* 0x000fe20000000000 */
[----:B------:R-:W-:-:S04]  /*00e0*/  SHF.R.S32.HI R4, RZ, 0x8, R4 ;  /* 0x00000008ff047819 */ /* 0x000fc80000011404 */
[----:B------:R-:W-:Y:S02]  /*00f0*/  SHF.R.S32.HI R0, RZ, 0x8, R0 ;  /* 0x00000008ff007819 */ /* 0x000fe40000011400 */
[----:B------:R-:W-:Y:S02]  /*0100*/  LEA.HI R6, R4, R4, RZ, 0x7 ;  /* 0x0000000404067211 */ /* 0x000fe400078f38ff */
[----:B------:R-:W-:Y:S02]  /*0110*/  LEA.HI R10, R0, R0, RZ, 0x7 ;  /* 0x00000000000a7211 */ /* 0x000fe400078f38ff */
[----:B------:R-:W-:Y:S02]  /*0120*/  LOP3.LUT R7, R6, 0xffffff80, RZ, 0xc0, !PT ;  /* 0xffffff8006077812 */ /* 0x000fe400078ec0ff */
[----:B------:R-:W-:Y:S02]  /*0130*/  LOP3.LUT R11, R10, 0xffffff80, RZ, 0xc0, !PT ;  /* 0xffffff800a0b7812 */ /* 0x000fe400078ec0ff */
[----:B------:R-:W-:-:S03]  /*0140*/  IADD3 R7, R4, -R7, RZ ;  /* 0x8000000704077210 */ /* 0x000fc60007ffe0ff */
[----:B------:R-:W-:Y:S02]  /*0150*/  IMAD.IADD R13, R0, 0x1, -R11 ;  /* 0x00000001000d7824 */ /* 0x000fe400078e0a0b */
[--C-:B--2---:R-:W-:Y:S02]  /*0160*/  IMAD.WIDE R10, R7, 0x4, R2.reuse ;  /* 0x00000004070a7825 */ /* 0x104fe400078e0202 */
[----:B------:R-:W2:Y:S02]  /*0170*/  LDG.E.128 R4, desc[UR4][R8.64] ;  /* 0x0000000408047981 */ /* 0x000ea4000c1e1d00 */
[----:B------:R-:W-:Y:S02]  /*0180*/  IMAD.WIDE R2, R13, 0x4, R2 ;  /* 0x000000040d027825 */ /* 0x000fe400078e0202 */
[----:B------:R-:W2:Y:S04]  /*0190*/  LDG.E.EL R10, desc[UR4][R10.64] ;  /* 0x000000040a0a7981 */ /* 0x000ea8000c2e1900 */
[----:B------:R-:W3:Y:S04]  /*01a0*/  LDG.E.EL R2, desc[UR4][R2.64] ;  /* 0x0000000402027981 */ /* 0x000ee8000c2e1900 */
[----:B------:R-:W3:Y:S01]  /*01b0*/  LDG.E.128 R12, desc[UR4][R8.64+0x800] ;  /* 0x00080004080c7981 */ /* 0x000ee2000c1e1d00 */
[--C-:B--2---:R-:W-:Y:S01]  /*01c0*/  FADD R4, R4, R10.reuse ;  /* 0x0000000a04047221 */ /* 0x104fe20000000000 */
[--C-:B------:R-:W-:Y:S01]  /*01d0*/  FADD R5, R5, R10.reuse ;  /* 0x0000000a05057221 */ /* 0x100fe20000000000 */
[--C-:B------:R-:W-:Y:S01]  /*01e0*/  FADD R6, R6, R10.reuse ;  /* 0x0000000a06067221 */ /* 0x100fe20000000000 */
[----:B------:R-:W-:Y:S01]  /*01f0*/  FADD R7, R7, R10 ;  /* 0x0000000a07077221 */ /* 0x000fe20000000000 */
[--C-:B---3--:R-:W-:Y:S01]  /*0200*/  FADD R12, R12, R2.reuse ;  /* 0x000000020c0c7221 */ /* 0x108fe20000000000 */
[--C-:B------:R-:W-:Y:S01]  /*0210*/  FADD R13, R13, R2.reuse ;  /* 0x000000020d0d7221 */ /* 0x100fe20000000000 */
[--C-:B------:R-:W-:Y:S01]  /*0220*/  FADD R14, R14, R2.reuse ;  /* 0x000000020e0e7221 */ /* 0x100fe20000000000 */
[----:B------:R-:W-:Y:S01]  /*0230*/  FADD R15, R15, R2 ;  /* 0x000000020f0f7221 */ /* 0x000fe20000000000 */
[----:B------:R-:W-:Y:S04]  /*0240*/  STG.E.128 desc[UR4][R8.64], R4 ;  /* 0x0000000408007986 */ /* 0x000fe8000c101d04 */
[----:B------:R-:W-:Y:S01]  /*0250*/  STG.E.128 desc[UR4][R8.64+0x800], R12 ;  /* 0x0008000c08007986 */ /* 0x000fe2000c101d04 */
[----:B------:R-:W-:Y:S05]  /*0260*/  EXIT ;  /* 0x000000000000794d */ /* 0x000fea0003800000 */
.L_x_0:
[----:B------:R-:W-:-:S00]  /*0270*/  BRA `(.L_x_0) ;  /* 0xfffffffc00fc7947 */ /* 0x000fc0000383ffff */
[----:B------:R-:W-:-:S00]  /*0280*/  NOP ;  /* 0x0000000000007918 */ /* 0x000fc00000000000 */
[----:B------:R-:W-:-:S00]  /*0290*/  NOP ;  /* 0x0000000000007918 */ /* 0x000fc00000000000 */
[----:B------:R-:W-:-:S00]  /*02a0*/  NOP ;  /* 0x0000000000007918 */ /* 0x000fc00000000000 */
[----:B------:R-:W-:-:S00]  /*02b0*/  NOP ;  /* 0x0000000000007918 */ /* 0x000fc00000000000 */
[----:B------:R-:W-:-:S00]  /*02c0*/  NOP ;  /* 0x0000000000007918 */ /* 0x000fc00000000000 */
[----:B------:R-:W-:-:S00]  /*02d0*/  NOP ;  /* 0x0000000000007918 */ /* 0x000fc00000000000 */
[----:B------:R-:W-:-:S00]  /*02e0*/  NOP ;  /* 0x0000000000007918 */ /* 0x000fc00000000000 */
[----:B------:R-:W-:-:S00]  /*02f0*/  NOP ;  /* 0x0000000000007918 */ /* 0x000fc00000000000 */
.L_x_1:


//--------------------- .nv.constant0.triton_poi_fused_convolution_27 --------------------------
	.section	.nv.constant0.triton_poi_fused_convolution_27,"a",@progbits
	.sectionflags	@""
	.align	4
.nv.constant0.triton_poi_fused_convolution_27:
	.zero		548
